//
// Generated by NVIDIA NVVM Compiler
//
// Compiler Build ID: CL-36424714
// Cuda compilation tools, release 13.0, V13.0.88
// Based on NVVM 20.0.0
//

.version 9.0
.target sm_100
.address_size 64

	// .globl	_Z20cross_entropy_kernelPKfPKiPfi
// _ZZ20cross_entropy_kernelPKfPKiPfiE4smem has been demoted

.visible .entry _Z20cross_entropy_kernelPKfPKiPfi(
	.param .u64 .ptr .align 1 _Z20cross_entropy_kernelPKfPKiPfi_param_0,
	.param .u64 .ptr .align 1 _Z20cross_entropy_kernelPKfPKiPfi_param_1,
	.param .u64 .ptr .align 1 _Z20cross_entropy_kernelPKfPKiPfi_param_2,
	.param .u32 _Z20cross_entropy_kernelPKfPKiPfi_param_3
)
{
	.reg .pred 	%p<15>;
	.reg .b32 	%r<35>;
	.reg .b32 	%f<89>;
	.reg .b64 	%rd<13>;
	// demoted variable
	.shared .align 4 .b8 _ZZ20cross_entropy_kernelPKfPKiPfiE4smem[32];
	ld.param.u64 	%rd1, [_Z20cross_entropy_kernelPKfPKiPfi_param_0];
	ld.param.u64 	%rd2, [_Z20cross_entropy_kernelPKfPKiPfi_param_1];
	ld.param.u64 	%rd3, [_Z20cross_entropy_kernelPKfPKiPfi_param_2];
	ld.param.u32 	%r3, [_Z20cross_entropy_kernelPKfPKiPfi_param_3];
	mov.u32 	%r1, %tid.x;
	mov.u32 	%r4, %ctaid.x;
	mov.u32 	%r5, %ntid.x;
	mad.lo.s32 	%r2, %r4, %r5, %r1;
	setp.ge.s32 	%p1, %r2, %r3;
	mov.f32 	%f88, 0f00000000;
	@%p1 bra 	$L__BB0_2;
	cvta.to.global.u64 	%rd4, %rd2;
	cvta.to.global.u64 	%rd5, %rd1;
	mul.lo.s32 	%r6, %r2, 10;
	mul.wide.s32 	%rd6, %r6, 4;
	add.s64 	%rd7, %rd5, %rd6;
	mul.wide.s32 	%rd8, %r2, 4;
	add.s64 	%rd9, %rd4, %rd8;
	ld.global.nc.u32 	%r7, [%rd9];
	ld.global.nc.f32 	%f6, [%rd7];
	ld.global.nc.f32 	%f7, [%rd7+4];
	max.f32 	%f8, %f6, %f7;
	ld.global.nc.f32 	%f9, [%rd7+8];
	max.f32 	%f10, %f8, %f9;
	ld.global.nc.f32 	%f11, [%rd7+12];
	max.f32 	%f12, %f10, %f11;
	ld.global.nc.f32 	%f13, [%rd7+16];
	max.f32 	%f14, %f12, %f13;
	ld.global.nc.f32 	%f15, [%rd7+20];
	max.f32 	%f16, %f14, %f15;
	ld.global.nc.f32 	%f17, [%rd7+24];
	max.f32 	%f18, %f16, %f17;
	ld.global.nc.f32 	%f19, [%rd7+28];
	max.f32 	%f20, %f18, %f19;
	ld.global.nc.f32 	%f21, [%rd7+32];
	max.f32 	%f22, %f20, %f21;
	ld.global.nc.f32 	%f23, [%rd7+36];
	max.f32 	%f24, %f22, %f23;
	sub.f32 	%f25, %f6, %f24;
	mul.f32 	%f26, %f25, 0f3FB8AA3B;
	ex2.approx.f32 	%f27, %f26;
	add.f32 	%f28, %f27, 0f00000000;
	sub.f32 	%f29, %f7, %f24;
	mul.f32 	%f30, %f29, 0f3FB8AA3B;
	ex2.approx.f32 	%f31, %f30;
	add.f32 	%f32, %f28, %f31;
	sub.f32 	%f33, %f9, %f24;
	mul.f32 	%f34, %f33, 0f3FB8AA3B;
	ex2.approx.f32 	%f35, %f34;
	add.f32 	%f36, %f32, %f35;
	sub.f32 	%f37, %f11, %f24;
	mul.f32 	%f38, %f37, 0f3FB8AA3B;
	ex2.approx.f32 	%f39, %f38;
	add.f32 	%f40, %f36, %f39;
	sub.f32 	%f41, %f13, %f24;
	mul.f32 	%f42, %f41, 0f3FB8AA3B;
	ex2.approx.f32 	%f43, %f42;
	add.f32 	%f44, %f40, %f43;
	sub.f32 	%f45, %f15, %f24;
	mul.f32 	%f46, %f45, 0f3FB8AA3B;
	ex2.approx.f32 	%f47, %f46;
	add.f32 	%f48, %f44, %f47;
	sub.f32 	%f49, %f17, %f24;
	mul.f32 	%f50, %f49, 0f3FB8AA3B;
	ex2.approx.f32 	%f51, %f50;
	add.f32 	%f52, %f48, %f51;
	sub.f32 	%f53, %f19, %f24;
	mul.f32 	%f54, %f53, 0f3FB8AA3B;
	ex2.approx.f32 	%f55, %f54;
	add.f32 	%f56, %f52, %f55;
	sub.f32 	%f57, %f21, %f24;
	mul.f32 	%f58, %f57, 0f3FB8AA3B;
	ex2.approx.f32 	%f59, %f58;
	add.f32 	%f60, %f56, %f59;
	sub.f32 	%f61, %f23, %f24;
	mul.f32 	%f62, %f61, 0f3FB8AA3B;
	ex2.approx.f32 	%f63, %f62;
	add.f32 	%f64, %f60, %f63;
	lg2.approx.f32 	%f65, %f64;
	fma.rn.f32 	%f66, %f65, 0f3F317218, %f24;
	mul.wide.s32 	%rd10, %r7, 4;
	add.s64 	%rd11, %rd7, %rd10;
	ld.global.nc.f32 	%f67, [%rd11];
	sub.f32 	%f88, %f66, %f67;
$L__BB0_2:
	mov.b32 	%r8, %f88;
	shfl.sync.down.b32	%r9|%p2, %r8, 16, 31, -1;
	mov.b32 	%f68, %r9;
	add.f32 	%f69, %f88, %f68;
	mov.b32 	%r10, %f69;
	shfl.sync.down.b32	%r11|%p3, %r10, 8, 31, -1;
	mov.b32 	%f70, %r11;
	add.f32 	%f71, %f69, %f70;
	mov.b32 	%r12, %f71;
	shfl.sync.down.b32	%r13|%p4, %r12, 4, 31, -1;
	mov.b32 	%f72, %r13;
	add.f32 	%f73, %f71, %f72;
	mov.b32 	%r14, %f73;
	shfl.sync.down.b32	%r15|%p5, %r14, 2, 31, -1;
	mov.b32 	%f74, %r15;
	add.f32 	%f75, %f73, %f74;
	mov.b32 	%r16, %f75;
	shfl.sync.down.b32	%r17|%p6, %r16, 1, 31, -1;
	mov.b32 	%f76, %r17;
	add.f32 	%f3, %f75, %f76;
	and.b32  	%r18, %r1, 31;
	setp.ne.s32 	%p7, %r18, 0;
	@%p7 bra 	$L__BB0_4;
	shr.u32 	%r19, %r1, 3;
	mov.u32 	%r20, _ZZ20cross_entropy_kernelPKfPKiPfiE4smem;
	add.s32 	%r21, %r20, %r19;
	st.shared.f32 	[%r21], %f3;
$L__BB0_4:
	bar.sync 	0;
	setp.gt.u32 	%p8, %r1, 7;
	@%p8 bra 	$L__BB0_7;
	shl.b32 	%r22, %r1, 2;
	mov.u32 	%r23, _ZZ20cross_entropy_kernelPKfPKiPfiE4smem;
	add.s32 	%r24, %r23, %r22;
	ld.shared.f32 	%f77, [%r24];
	mov.b32 	%r25, %f77;
	shfl.sync.down.b32	%r26|%p9, %r25, 16, 31, -1;
	mov.b32 	%f78, %r26;
	add.f32 	%f79, %f77, %f78;
	mov.b32 	%r27, %f79;
	shfl.sync.down.b32	%r28|%p10, %r27, 8, 31, -1;
	mov.b32 	%f80, %r28;
	add.f32 	%f81, %f79, %f80;
	mov.b32 	%r29, %f81;
	shfl.sync.down.b32	%r30|%p11, %r29, 4, 31, -1;
	mov.b32 	%f82, %r30;
	add.f32 	%f83, %f81, %f82;
	mov.b32 	%r31, %f83;
	shfl.sync.down.b32	%r32|%p12, %r31, 2, 31, -1;
	mov.b32 	%f84, %r32;
	add.f32 	%f85, %f83, %f84;
	mov.b32 	%r33, %f85;
	shfl.sync.down.b32	%r34|%p13, %r33, 1, 31, -1;
	mov.b32 	%f86, %r34;
	add.f32 	%f4, %f85, %f86;
	setp.ne.s32 	%p14, %r1, 0;
	@%p14 bra 	$L__BB0_7;
	cvta.to.global.u64 	%rd12, %rd3;
	atom.global.add.f32 	%f87, [%rd12], %f4;
$L__BB0_7:
	ret;

}


// ===== COMPILED SASS (sm_100) =====

	.target	sm_100

	.elftype	@"ET_EXEC"


//--------------------- .note.nv.tkinfo           --------------------------
	.section	.note.nv.tkinfo,"",@"SHT_NOTE"
	.sectionflags	@"SHF_NOTE_NV_TKINFO"
	.tkinfo
        /*0018*/ 	.word	0x00000002
        /*0030*/ 	.string	""
        /*0030*/ 	.string	"ptxas"
        /*0030*/ 	.string	"Cuda compilation tools, release 13.0, V13.0.88"
        /*0030*/ 	.string	"Build cuda_13.0.r13.0/compiler.36424714_0"
        /*0030*/ 	.string	"-arch sm_100 -m 64 "



//--------------------- .note.nv.cuinfo           --------------------------
	.section	.note.nv.cuinfo,"",@"SHT_NOTE"
	.sectionflags	@"SHF_NOTE_NV_CUINFO"
        /*0018*/ 	.short	0x0002
        /*001a*/ 	.short	0x0064
        /*001c*/ 	.short	0x0082
	.zero		2


//--------------------- .nv.info                  --------------------------
	.section	.nv.info,"",@"SHT_CUDA_INFO"
	.align	4


	//----- nvinfo : EIATTR_REGCOUNT
	.align		4
        /*0000*/ 	.byte	0x04, 0x2f
        /*0002*/ 	.short	(.L_1 - .L_0)
	.align		4
.L_0:
        /*0004*/ 	.word	index@(_Z20cross_entropy_kernelPKfPKiPfi)
        /*0008*/ 	.word	0x00000015


	//----- nvinfo : EIATTR_FRAME_SIZE
	.align		4
.L_1:
        /*000c*/ 	.byte	0x04, 0x11
        /*000e*/ 	.short	(.L_3 - .L_2)
	.align		4
.L_2:
        /*0010*/ 	.word	index@(_Z20cross_entropy_kernelPKfPKiPfi)
        /*0014*/ 	.word	0x00000000


	//----- nvinfo : EIATTR_MIN_STACK_SIZE
	.align		4
.L_3:
        /*0018*/ 	.byte	0x04, 0x12
        /*001a*/ 	.short	(.L_5 - .L_4)
	.align		4
.L_4:
        /*001c*/ 	.word	index@(_Z20cross_entropy_kernelPKfPKiPfi)
        /*0020*/ 	.word	0x00000000
.L_5:


//--------------------- .nv.compat                --------------------------
	.section	.nv.compat,"",@"SHT_CUDA_COMPAT_INFO"
	.align	4
        /*0000*/ 	.byte	0x02, 0x09, 0x00, 0x00, 0x02, 0x02, 0x01, 0x00, 0x02, 0x05, 0x05, 0x00, 0x03, 0x07, 0x01, 0x01
        /*0010*/ 	.byte	0x02, 0x03, 0x00, 0x00, 0x02, 0x06, 0x01, 0x00, 0x04, 0x0b, 0x08, 0x00, 0x01, 0x00, 0x00, 0x00
        /*0020*/ 	.byte	0x00, 0x00, 0x00, 0x00


//--------------------- .nv.info._Z20cross_entropy_kernelPKfPKiPfi --------------------------
	.section	.nv.info._Z20cross_entropy_kernelPKfPKiPfi,"",@"SHT_CUDA_INFO"
	.sectionflags	@""
	.align	4


	//----- nvinfo : EIATTR_CUDA_API_VERSION
	.align		4
        /*0000*/ 	.byte	0x04, 0x37
        /*0002*/ 	.short	(.L_7 - .L_6)
.L_6:
        /*0004*/ 	.word	0x00000082


	//----- nvinfo : EIATTR_KPARAM_INFO
	.align		4
.L_7:
        /*0008*/ 	.byte	0x04, 0x17
        /*000a*/ 	.short	(.L_9 - .L_8)
.L_8:
        /*000c*/ 	.word	0x00000000
        /*0010*/ 	.short	0x0003
        /*0012*/ 	.short	0x0018
        /*0014*/ 	.byte	0x00, 0xf0, 0x11, 0x00


	//----- nvinfo : EIATTR_KPARAM_INFO
	.align		4
.L_9:
        /*0018*/ 	.byte	0x04, 0x17
        /*001a*/ 	.short	(.L_11 - .L_10)
.L_10:
        /*001c*/ 	.word	0x00000000
        /*0020*/ 	.short	0x0002
        /*0022*/ 	.short	0x0010
        /*0024*/ 	.byte	0x00, 0xf5, 0x21, 0x00


	//----- nvinfo : EIATTR_KPARAM_INFO
	.align		4
.L_11:
        /*0028*/ 	.byte	0x04, 0x17
        /*002a*/ 	.short	(.L_13 - .L_12)
.L_12:
        /*002c*/ 	.word	0x00000000
        /*0030*/ 	.short	0x0001
        /*0032*/ 	.short	0x0008
        /*0034*/ 	.byte	0x00, 0xf5, 0x21, 0x00


	//----- nvinfo : EIATTR_KPARAM_INFO
	.align		4
.L_13:
        /*0038*/ 	.byte	0x04, 0x17
        /*003a*/ 	.short	(.L_15 - .L_14)
.L_14:
        /*003c*/ 	.word	0x00000000
        /*0040*/ 	.short	0x0000
        /*0042*/ 	.short	0x0000
        /*0044*/ 	.byte	0x00, 0xf5, 0x21, 0x00


	//----- nvinfo : EIATTR_SPARSE_MMA_MASK
	.align		4
.L_15:
        /*0048*/ 	.byte	0x03, 0x50
        /*004a*/ 	.short	0x0000


	//----- nvinfo : EIATTR_MAXREG_COUNT
	.align		4
        /*004c*/ 	.byte	0x03, 0x1b
        /*004e*/ 	.short	0x00ff


	//----- nvinfo : EIATTR_NUM_BARRIERS
	.align		4
        /*0050*/ 	.byte	0x02, 0x4c
        /*0052*/ 	.byte	0x01
	.zero		1


	//----- nvinfo : EIATTR_MERCURY_ISA_VERSION
	.align		4
        /*0054*/ 	.byte	0x03, 0x5f
        /*0056*/ 	.short	0x0101


	//----- nvinfo : EIATTR_COOP_GROUP_MASK_REGIDS
	.align		4
        /*0058*/ 	.byte	0x04, 0x29
        /*005a*/ 	.short	(.L_17 - .L_16)


	//   ....[0]....
.L_16:
        /*005c*/ 	.word	0xffffffff


	//   ....[1]....
        /*0060*/ 	.word	0xffffffff


	//   ....[2]....
        /*0064*/ 	.word	0xffffffff


	//   ....[3]....
        /*0068*/ 	.word	0xffffffff


	//   ....[4]....
        /*006c*/ 	.word	0xffffffff


	//   ....[5]....
        /*0070*/ 	.word	0xffffffff


	//   ....[6]....
        /*0074*/ 	.word	0xffffffff


	//   ....[7]....
        /*0078*/ 	.word	0xffffffff


	//   ....[8]....
        /*007c*/ 	.word	0xffffffff


	//   ....[9]....
        /*0080*/ 	.word	0xffffffff


	//----- nvinfo : EIATTR_COOP_GROUP_INSTR_OFFSETS
	.align		4
.L_17:
        /*0084*/ 	.byte	0x04, 0x28
        /*0086*/ 	.short	(.L_19 - .L_18)


	//   ....[0]....
.L_18:
        /*0088*/ 	.word	0x000006f0


	//   ....[1]....
        /*008c*/ 	.word	0x00000750


	//   ....[2]....
        /*0090*/ 	.word	0x00000790


	//   ....[3]....
        /*0094*/ 	.word	0x000007b0


	//   ....[4]....
        /*0098*/ 	.word	0x000007d0


	//   ....[5]....
        /*009c*/ 	.word	0x00000880


	//   ....[6]....
        /*00a0*/ 	.word	0x000008a0


	//   ....[7]....
        /*00a4*/ 	.word	0x000008c0


	//   ....[8]....
        /*00a8*/ 	.word	0x000008e0


	//   ....[9]....
        /*00ac*/ 	.word	0x00000900


	//----- nvinfo : EIATTR_VRC_CTA_INIT_COUNT
	.align		4
.L_19:
        /*00b0*/ 	.byte	0x02, 0x4a
	.zero		1
	.zero		1


	//----- nvinfo : EIATTR_EXIT_INSTR_OFFSETS
	.align		4
        /*00b4*/ 	.byte	0x04, 0x1c
        /*00b6*/ 	.short	(.L_21 - .L_20)


	//   ....[0]....
.L_20:
        /*00b8*/ 	.word	0x00000810


	//   ....[1]....
        /*00bc*/ 	.word	0x00000910


	//   ....[2]....
        /*00c0*/ 	.word	0x00000950


	//----- nvinfo : EIATTR_CRS_STACK_SIZE
	.align		4
.L_21:
        /*00c4*/ 	.byte	0x04, 0x1e
        /*00c6*/ 	.short	(.L_23 - .L_22)
.L_22:
        /*00c8*/ 	.word	0x00000000


	//----- nvinfo : EIATTR_CBANK_PARAM_SIZE
	.align		4
.L_23:
        /*00cc*/ 	.byte	0x03, 0x19
        /*00ce*/ 	.short	0x001c


	//----- nvinfo : EIATTR_PARAM_CBANK
	.align		4
        /*00d0*/ 	.byte	0x04, 0x0a
        /*00d2*/ 	.short	(.L_25 - .L_24)
	.align		4
.L_24:
        /*00d4*/ 	.word	index@(.nv.constant0._Z20cross_entropy_kernelPKfPKiPfi)
        /*00d8*/ 	.short	0x0380
        /*00da*/ 	.short	0x001c


	//----- nvinfo : EIATTR_SW_WAR
	.align		4
.L_25:
        /*00dc*/ 	.byte	0x04, 0x36
        /*00de*/ 	.short	(.L_27 - .L_26)
.L_26:
        /*00e0*/ 	.word	0x00000008
.L_27:


//--------------------- .nv.callgraph             --------------------------
	.section	.nv.callgraph,"",@"SHT_CUDA_CALLGRAPH"
	.align	4
	.sectionentsize	8
	.align		4
        /*0000*/ 	.word	0x00000000
	.align		4
        /*0004*/ 	.word	0xffffffff
	.align		4
        /*0008*/ 	.word	0x00000000
	.align		4
        /*000c*/ 	.word	0xfffffffe
	.align		4
        /*0010*/ 	.word	0x00000000
	.align		4
        /*0014*/ 	.word	0xfffffffd
	.align		4
        /*0018*/ 	.word	0x00000000
	.align		4
        /*001c*/ 	.word	0xfffffffc


//--------------------- .text._Z20cross_entropy_kernelPKfPKiPfi --------------------------
	.section	.text._Z20cross_entropy_kernelPKfPKiPfi,"ax",@progbits
	.align	128
        .global         _Z20cross_entropy_kernelPKfPKiPfi
        .type           _Z20cross_entropy_kernelPKfPKiPfi,@function
        .size           _Z20cross_entropy_kernelPKfPKiPfi,(.L_x_3 - _Z20cross_entropy_kernelPKfPKiPfi)
        .other          _Z20cross_entropy_kernelPKfPKiPfi,@"STO_CUDA_ENTRY STV_DEFAULT"
_Z20cross_entropy_kernelPKfPKiPfi:
.text._Z20cross_entropy_kernelPKfPKiPfi:
[----:B------:R-:W-:Y:S01]  /*0000*/  LDC R1, c[0x0][0x37c] ;  /* 0x0000df00ff017b82 */ /* 0x000fe20000000800 */
[----:B------:R-:W0:Y:S07]  /*0010*/  S2R R0, SR_TID.X ;  /* 0x0000000000007919 */ /* 0x000e2e0000002100 */
[----:B------:R-:W0:Y:S01]  /*0020*/  S2UR UR4, SR_CTAID.X ;  /* 0x00000000000479c3 */ /* 0x000e220000002500 */
[----:B------:R-:W1:Y:S01]  /*0030*/  LDCU UR5, c[0x0][0x398] ;  /* 0x00007300ff0577ac */ /* 0x000e620008000800 */
[----:B------:R-:W-:Y:S01]  /*0040*/  BSSY.RECONVERGENT B0, `(.L_x_0) ;  /* 0x000006a000007945 */ /* 0x000fe20003800200 */
[----:B------:R-:W-:Y:S01]  /*0050*/  HFMA2 R7, -RZ, RZ, 0, 0 ;  /* 0x00000000ff077431 */ /* 0x000fe200000001ff */
[----:B------:R-:W2:Y:S04]  /*0060*/  LDCU.64 UR6, c[0x0][0x358] ;  /* 0x00006b00ff0677ac */ /* 0x000ea80008000a00 */
[----:B------:R-:W0:Y:S02]  /*0070*/  LDC R3, c[0x0][0x360] ;  /* 0x0000d800ff037b82 */ /* 0x000e240000000800 */
[----:B0-----:R-:W-:-:S05]  /*0080*/  IMAD R3, R3, UR4, R0 ;  /* 0x0000000403037c24 */ /* 0x001fca000f8e0200 */
[----:B-1----:R-:W-:-:S13]  /*0090*/  ISETP.GE.AND P0, PT, R3, UR5, PT ;  /* 0x0000000503007c0c */ /* 0x002fda000bf06270 */
[----:B--2---:R-:W-:Y:S05]  /*00a0*/  @P0 BRA `(.L_x_1) ;  /* 0x00000004008c0947 */ /* 0x004fea0003800000 */
[----:B------:R-:W0:Y:S08]  /*00b0*/  LDC.64 R4, c[0x0][0x388] ;  /* 0x0000e200ff047b82 */ /* 0x000e300000000a00 */
[----:B------:R-:W1:Y:S01]  /*00c0*/  LDC.64 R10, c[0x0][0x380] ;  /* 0x0000e000ff0a7b82 */ /* 0x000e620000000a00 */
[----:B0-----:R-:W-:-:S05]  /*00d0*/  IMAD.WIDE R4, R3, 0x4, R4 ;  /* 0x0000000403047825 */ /* 0x001fca00078e0204 */
[----:B------:R-:W2:Y:S01]  /*00e0*/  LDG.E.CONSTANT R13, desc[UR6][R4.64] ;  /* 0x00000006040d7981 */ /* 0x000ea2000c1e9900 */
[----:B------:R-:W-:-:S04]  /*00f0*/  IMAD R3, R3, 0xa, RZ ;  /* 0x0000000a03037824 */ /* 0x000fc800078e02ff */
[----:B-1----:R-:W-:-:S05]  /*0100*/  IMAD.WIDE R10, R3, 0x4, R10 ;  /* 0x00000004030a7825 */ /* 0x002fca00078e020a */
[----:B------:R-:W3:Y:S04]  /*0110*/  LDG.E.CONSTANT R14, desc[UR6][R10.64] ;  /* 0x000000060a0e7981 */ /* 0x000ee8000c1e9900 */
[----:B------:R-:W3:Y:S04]  /*0120*/  LDG.E.CONSTANT R15, desc[UR6][R10.64+0x4] ;  /* 0x000004060a0f7981 */ /* 0x000ee8000c1e9900 */
[----:B------:R-:W3:Y:S04]  /*0130*/  LDG.E.CONSTANT R16, desc[UR6][R10.64+0x8] ;  /* 0x000008060a107981 */ /* 0x000ee8000c1e9900 */
[----:B------:R-:W4:Y:S04]  /*0140*/  LDG.E.CONSTANT R18, desc[UR6][R10.64+0xc] ;  /* 0x00000c060a127981 */ /* 0x000f28000c1e9900 */
[----:B------:R-:W4:Y:S04]  /*0150*/  LDG.E.CONSTANT R8, desc[UR6][R10.64+0x10] ;  /* 0x000010060a087981 */ /* 0x000f28000c1e9900 */
[----:B------:R-:W5:Y:S04]  /*0160*/  LDG.E.CONSTANT R6, desc[UR6][R10.64+0x14] ;  /* 0x000014060a067981 */ /* 0x000f68000c1e9900 */
[----:B------:R-:W5:Y:S04]  /*0170*/  LDG.E.CONSTANT R3, desc[UR6][R10.64+0x18] ;  /* 0x000018060a037981 */ /* 0x000f68000c1e9900 */
[----:B------:R-:W5:Y:S04]  /*0180*/  LDG.E.CONSTANT R4, desc[UR6][R10.64+0x1c] ;  /* 0x00001c060a047981 */ /* 0x000f68000c1e9900 */
[----:B------:R-:W5:Y:S04]  /*0190*/  LDG.E.CONSTANT R5, desc[UR6][R10.64+0x20] ;  /* 0x000020060a057981 */ /* 0x000f68000c1e9900 */
[----:B------:R-:W5:Y:S01]  /*01a0*/  LDG.E.CONSTANT R2, desc[UR6][R10.64+0x24] ;  /* 0x000024060a027981 */ /* 0x000f62000c1e9900 */
[----:B--2---:R-:W-:-:S05]  /*01b0*/  IMAD.WIDE R12, R13, 0x4, R10 ;  /* 0x000000040d0c7825 */ /* 0x004fca00078e020a */
[----:B------:R0:W2:Y:S01]  /*01c0*/  LDG.E.CONSTANT R7, desc[UR6][R12.64] ;  /* 0x000000060c077981 */ /* 0x0000a2000c1e9900 */
[----:B---3--:R-:W-:-:S04]  /*01d0*/  FMNMX3 R9, R14, R15, R16, !PT ;  /* 0x0000000f0e097276 */ /* 0x008fc80007800010 */
[----:B----4-:R-:W-:-:S04]  /*01e0*/  FMNMX3 R9, R9, R18, R8, !PT ;  /* 0x0000001209097276 */ /* 0x010fc80007800008 */
[----:B-----5:R-:W-:-:S04]  /*01f0*/  FMNMX3 R9, R9, R6, R3, !PT ;  /* 0x0000000609097276 */ /* 0x020fc80007800003 */
[----:B------:R-:W-:-:S04]  /*0200*/  FMNMX3 R9, R9, R4, R5, !PT ;  /* 0x0000000409097276 */ /* 0x000fc80007800005 */
[----:B------:R-:W-:-:S05]  /*0210*/  FMNMX R9, R9, R2, !PT ;  /* 0x0000000209097209 */ /* 0x000fca0007800000 */
[--C-:B------:R-:W-:Y:S01]  /*0220*/  FADD R14, R14, -R9.reuse ;  /* 0x800000090e0e7221 */ /* 0x100fe20000000000 */
[--C-:B------:R-:W-:Y:S01]  /*0230*/  FADD R15, R15, -R9.reuse ;  /* 0x800000090f0f7221 */ /* 0x100fe20000000000 */
[--C-:B------:R-:W-:Y:S01]  /*0240*/  FADD R16, R16, -R9.reuse ;  /* 0x8000000910107221 */ /* 0x100fe20000000000 */
[--C-:B------:R-:W-:Y:S01]  /*0250*/  FADD R18, R18, -R9.reuse ;  /* 0x8000000912127221 */ /* 0x100fe20000000000 */
[----:B------:R-:W-:Y:S01]  /*0260*/  FMUL R14, R14, 1.4426950216293334961 ;  /* 0x3fb8aa3b0e0e7820 */ /* 0x000fe20000400000 */
[----:B------:R-:W-:Y:S01]  /*0270*/  FMUL R15, R15, 1.4426950216293334961 ;  /* 0x3fb8aa3b0f0f7820 */ /* 0x000fe20000400000 */
[----:B------:R-:W-:Y:S01]  /*0280*/  FMUL R16, R16, 1.4426950216293334961 ;  /* 0x3fb8aa3b10107820 */ /* 0x000fe20000400000 */
[----:B------:R-:W-:Y:S01]  /*0290*/  FMUL R18, R18, 1.4426950216293334961 ;  /* 0x3fb8aa3b12127820 */ /* 0x000fe20000400000 */
[--C-:B------:R-:W-:Y:S01]  /*02a0*/  FADD R8, R8, -R9.reuse ;  /* 0x8000000908087221 */ /* 0x100fe20000000000 */
[----:B------:R-:W-:Y:S01]  /*02b0*/  FSETP.GEU.AND P1, PT, R14, -126, PT ;  /* 0xc2fc00000e00780b */ /* 0x000fe20003f2e000 */
[--C-:B------:R-:W-:Y:S01]  /*02c0*/  FADD R6, R6, -R9.reuse ;  /* 0x8000000906067221 */ /* 0x100fe20000000000 */
[----:B------:R-:W-:Y:S01]  /*02d0*/  FSETP.GEU.AND P6, PT, R15, -126, PT ;  /* 0xc2fc00000f00780b */ /* 0x000fe20003fce000 */
[----:B------:R-:W-:Y:S01]  /*02e0*/  FMUL R8, R8, 1.4426950216293334961 ;  /* 0x3fb8aa3b08087820 */ /* 0x000fe20000400000 */
[----:B------:R-:W-:Y:S01]  /*02f0*/  FSETP.GEU.AND P5, PT, R16, -126, PT ;  /* 0xc2fc00001000780b */ /* 0x000fe20003fae000 */
[----:B------:R-:W-:Y:S01]  /*0300*/  FMUL R6, R6, 1.4426950216293334961 ;  /* 0x3fb8aa3b06067820 */ /* 0x000fe20000400000 */
[----:B------:R-:W-:Y:S01]  /*0310*/  FSETP.GEU.AND P0, PT, R18, -126, PT ;  /* 0xc2fc00001200780b */ /* 0x000fe20003f0e000 */
[--C-:B------:R-:W-:Y:S01]  /*0320*/  FADD R10, R3, -R9.reuse ;  /* 0x80000009030a7221 */ /* 0x100fe20000000000 */
[----:B------:R-:W-:Y:S01]  /*0330*/  FSETP.GEU.AND P4, PT, R8, -126, PT ;  /* 0xc2fc00000800780b */ /* 0x000fe20003f8e000 */
[--C-:B------:R-:W-:Y:S01]  /*0340*/  FADD R4, R4, -R9.reuse ;  /* 0x8000000904047221 */ /* 0x100fe20000000000 */
[----:B------:R-:W-:Y:S01]  /*0350*/  FSETP.GEU.AND P3, PT, R6, -126, PT ;  /* 0xc2fc00000600780b */ /* 0x000fe20003f6e000 */
[----:B------:R-:W-:Y:S01]  /*0360*/  FMUL R10, R10, 1.4426950216293334961 ;  /* 0x3fb8aa3b0a0a7820 */ /* 0x000fe20000400000 */
[--C-:B------:R-:W-:Y:S01]  /*0370*/  FADD R5, R5, -R9.reuse ;  /* 0x8000000905057221 */ /* 0x100fe20000000000 */
[----:B------:R-:W-:Y:S01]  /*0380*/  @!P1 FMUL R14, R14, 0.5 ;  /* 0x3f0000000e0e9820 */ /* 0x000fe20000400000 */
[----:B------:R-:W-:Y:S01]  /*0390*/  FMUL R4, R4, 1.4426950216293334961 ;  /* 0x3fb8aa3b04047820 */ /* 0x000fe20000400000 */
[----:B------:R-:W-:Y:S01]  /*03a0*/  @!P6 FMUL R15, R15, 0.5 ;  /* 0x3f0000000f0fe820 */ /* 0x000fe20000400000 */
[----:B------:R-:W-:Y:S01]  /*03b0*/  FSETP.GEU.AND P2, PT, R10, -126, PT ;  /* 0xc2fc00000a00780b */ /* 0x000fe20003f4e000 */
[----:B------:R-:W-:Y:S01]  /*03c0*/  @!P5 FMUL R16, R16, 0.5 ;  /* 0x3f0000001010d820 */ /* 0x000fe20000400000 */
[----:B0-----:R-:W-:Y:S01]  /*03d0*/  FMUL R12, R5, 1.4426950216293334961 ;  /* 0x3fb8aa3b050c7820 */ /* 0x001fe20000400000 */
[----:B------:R-:W0:Y:S01]  /*03e0*/  MUFU.EX2 R14, R14 ;  /* 0x0000000e000e7308 */ /* 0x000e220000000800 */
[----:B------:R-:W-:Y:S01]  /*03f0*/  @!P0 FMUL R18, R18, 0.5 ;  /* 0x3f00000012128820 */ /* 0x000fe20000400000 */
[----:B------:R-:W-:Y:S01]  /*0400*/  FADD R2, R2, -R9 ;  /* 0x8000000902027221 */ /* 0x000fe20000000000 */
[----:B------:R-:W-:Y:S01]  /*0410*/  @!P4 FMUL R8, R8, 0.5 ;  /* 0x3f0000000808c820 */ /* 0x000fe20000400000 */
[----:B------:R-:W-:-:S02]  /*0420*/  @!P3 FMUL R6, R6, 0.5 ;  /* 0x3f0000000606b820 */ /* 0x000fc40000400000 */
[----:B------:R-:W-:Y:S02]  /*0430*/  FMUL R2, R2, 1.4426950216293334961 ;  /* 0x3fb8aa3b02027820 */ /* 0x000fe40000400000 */
[----:B------:R-:W1:Y:S02]  /*0440*/  MUFU.EX2 R15, R15 ;  /* 0x0000000f000f7308 */ /* 0x000e640000000800 */
[----:B------:R-:W-:-:S06]  /*0450*/  @!P2 FMUL R10, R10, 0.5 ;  /* 0x3f0000000a0aa820 */ /* 0x000fcc0000400000 */
[----:B------:R-:W3:Y:S01]  /*0460*/  MUFU.EX2 R11, R16 ;  /* 0x00000010000b7308 */ /* 0x000ee20000000800 */
[----:B0-----:R-:W-:Y:S01]  /*0470*/  @!P1 FMUL R14, R14, R14 ;  /* 0x0000000e0e0e9220 */ /* 0x001fe20000400000 */
[----:B------:R-:W-:-:S03]  /*0480*/  FSETP.GEU.AND P1, PT, R4, -126, PT ;  /* 0xc2fc00000400780b */ /* 0x000fc60003f2e000 */
[----:B------:R-:W-:-:S03]  /*0490*/  FADD R14, RZ, R14 ;  /* 0x0000000eff0e7221 */ /* 0x000fc60000000000 */
[----:B------:R-:W0:Y:S01]  /*04a0*/  MUFU.EX2 R3, R18 ;  /* 0x0000001200037308 */ /* 0x000e220000000800 */
[----:B-1----:R-:W-:Y:S01]  /*04b0*/  @!P6 FMUL R15, R15, R15 ;  /* 0x0000000f0f0fe220 */ /* 0x002fe20000400000 */
[----:B------:R-:W-:-:S03]  /*04c0*/  FSETP.GEU.AND P6, PT, R12, -126, PT ;  /* 0xc2fc00000c00780b */ /* 0x000fc60003fce000 */
[----:B------:R-:W-:Y:S02]  /*04d0*/  FADD R14, R14, R15 ;  /* 0x0000000f0e0e7221 */ /* 0x000fe40000000000 */
[----:B------:R-:W-:Y:S01]  /*04e0*/  @!P1 FMUL R4, R4, 0.5 ;  /* 0x3f00000004049820 */ /* 0x000fe20000400000 */
[----:B------:R-:W1:Y:S01]  /*04f0*/  MUFU.EX2 R13, R8 ;  /* 0x00000008000d7308 */ /* 0x000e620000000800 */
[----:B---3--:R-:W-:Y:S01]  /*0500*/  @!P5 FMUL R11, R11, R11 ;  /* 0x0000000b0b0bd220 */ /* 0x008fe20000400000 */
[----:B------:R-:W-:-:S03]  /*0510*/  FSETP.GEU.AND P5, PT, R2, -126, PT ;  /* 0xc2fc00000200780b */ /* 0x000fc60003fae000 */
[----:B------:R-:W-:Y:S02]  /*0520*/  FADD R14, R14, R11 ;  /* 0x0000000b0e0e7221 */ /* 0x000fe40000000000 */
[----:B------:R-:W-:Y:S01]  /*0530*/  @!P6 FMUL R12, R12, 0.5 ;  /* 0x3f0000000c0ce820 */ /* 0x000fe20000400000 */
[----:B------:R-:W3:Y:S01]  /*0540*/  MUFU.EX2 R5, R6 ;  /* 0x0000000600057308 */ /* 0x000ee20000000800 */
[----:B0-----:R-:W-:-:S04]  /*0550*/  @!P0 FMUL R3, R3, R3 ;  /* 0x0000000303038220 */ /* 0x001fc80000400000 */
[----:B------:R-:W-:Y:S02]  /*0560*/  FADD R14, R14, R3 ;  /* 0x000000030e0e7221 */ /* 0x000fe40000000000 */
[----:B------:R-:W-:Y:S01]  /*0570*/  @!P5 FMUL R2, R2, 0.5 ;  /* 0x3f0000000202d820 */ /* 0x000fe20000400000 */
[----:B------:R-:W0:Y:S01]  /*0580*/  MUFU.EX2 R17, R10 ;  /* 0x0000000a00117308 */ /* 0x000e220000000800 */
[----:B-1----:R-:W-:-:S04]  /*0590*/  @!P4 FMUL R13, R13, R13 ;  /* 0x0000000d0d0dc220 */ /* 0x002fc80000400000 */
[----:B------:R-:W-:-:S03]  /*05a0*/  FADD R14, R14, R13 ;  /* 0x0000000d0e0e7221 */ /* 0x000fc60000000000 */
[----:B------:R-:W1:Y:S01]  /*05b0*/  MUFU.EX2 R15, R4 ;  /* 0x00000004000f7308 */ /* 0x000e620000000800 */
[----:B---3--:R-:W-:-:S04]  /*05c0*/  @!P3 FMUL R5, R5, R5 ;  /* 0x000000050505b220 */ /* 0x008fc80000400000 */
[----:B------:R-:W-:-:S03]  /*05d0*/  FADD R14, R14, R5 ;  /* 0x000000050e0e7221 */ /* 0x000fc60000000000 */
[----:B------:R-:W3:Y:S01]  /*05e0*/  MUFU.EX2 R11, R12 ;  /* 0x0000000c000b7308 */ /* 0x000ee20000000800 */
[----:B0-----:R-:W-:-:S04]  /*05f0*/  @!P2 FMUL R17, R17, R17 ;  /* 0x000000111111a220 */ /* 0x001fc80000400000 */
[----:B------:R-:W-:-:S03]  /*0600*/  FADD R14, R14, R17 ;  /* 0x000000110e0e7221 */ /* 0x000fc60000000000 */
[----:B------:R-:W0:Y:S01]  /*0610*/  MUFU.EX2 R3, R2 ;  /* 0x0000000200037308 */ /* 0x000e220000000800 */
[----:B-1----:R-:W-:-:S04]  /*0620*/  @!P1 FMUL R15, R15, R15 ;  /* 0x0000000f0f0f9220 */ /* 0x002fc80000400000 */
[----:B------:R-:W-:Y:S01]  /*0630*/  FADD R14, R14, R15 ;  /* 0x0000000f0e0e7221 */ /* 0x000fe20000000000 */
[----:B---3--:R-:W-:-:S04]  /*0640*/  @!P6 FMUL R11, R11, R11 ;  /* 0x0000000b0b0be220 */ /* 0x008fc80000400000 */
[----:B------:R-:W-:Y:S01]  /*0650*/  FADD R14, R14, R11 ;  /* 0x0000000b0e0e7221 */ /* 0x000fe20000000000 */
[----:B0-----:R-:W-:-:S04]  /*0660*/  @!P5 FMUL R3, R3, R3 ;  /* 0x000000030303d220 */ /* 0x001fc80000400000 */
[----:B------:R-:W-:-:S05]  /*0670*/  FADD R3, R14, R3 ;  /* 0x000000030e037221 */ /* 0x000fca0000000000 */
[----:B------:R-:W-:-:S13]  /*0680*/  FSETP.GEU.AND P0, PT, R3, 1.175494350822287508e-38, PT ;  /* 0x008000000300780b */ /* 0x000fda0003f0e000 */
[----:B------:R-:W-:-:S04]  /*0690*/  @!P0 FMUL R3, R3, 16777216 ;  /* 0x4b80000003038820 */ /* 0x000fc80000400000 */
[----:B------:R-:W0:Y:S02]  /*06a0*/  MUFU.LG2 R2, R3 ;  /* 0x0000000300027308 */ /* 0x000e240000000c00 */
[----:B0-----:R-:W-:-:S04]  /*06b0*/  @!P0 FADD R2, R2, -24 ;  /* 0xc1c0000002028421 */ /* 0x001fc80000000000 */
[----:B------:R-:W-:-:S04]  /*06c0*/  FFMA R2, R2, 0.69314718246459960938, R9 ;  /* 0x3f31721802027823 */ /* 0x000fc80000000009 */
[----:B--2---:R-:W-:-:S07]  /*06d0*/  FADD R7, R2, -R7 ;  /* 0x8000000702077221 */ /* 0x004fce0000000000 */
.L_x_1:
[----:B------:R-:W-:Y:S05]  /*06e0*/  BSYNC.RECONVERGENT B0 ;  /* 0x0000000000007941 */ /* 0x000fea0003800200 */
.L_x_0:
[----:B------:R-:W0:Y:S01]  /*06f0*/  SHFL.DOWN PT, R2, R7, 0x10, 0x1f ;  /* 0x0a001f0007027f89 */ /* 0x000e2200000e0000 */
[C---:B------:R-:W-:Y:S02]  /*0700*/  LOP3.LUT P0, RZ, R0.reuse, 0x1f, RZ, 0xc0, !PT ;  /* 0x0000001f00ff7812 */ /* 0x040fe4000780c0ff */
[----:B------:R-:W-:-:S11]  /*0710*/  ISETP.GT.U32.AND P1, PT, R0, 0x7, PT ;  /* 0x000000070000780c */ /* 0x000fd60003f24070 */
[----:B------:R-:W1:Y:S01]  /*0720*/  @!P0 S2R R8, SR_CgaCtaId ;  /* 0x0000000000088919 */ /* 0x000e620000008800 */
[----:B0-----:R-:W-:Y:S01]  /*0730*/  FADD R2, R2, R7 ;  /* 0x0000000702027221 */ /* 0x001fe20000000000 */
[----:B------:R-:W-:-:S04]  /*0740*/  @!P0 MOV R7, 0x400 ;  /* 0x0000040000078802 */ /* 0x000fc80000000f00 */
[----:B------:R-:W0:Y:S01]  /*0750*/  SHFL.DOWN PT, R3, R2, 0x8, 0x1f ;  /* 0x09001f0002037f89 */ /* 0x000e2200000e0000 */
[----:B-1----:R-:W-:-:S04]  /*0760*/  @!P0 LEA R7, R8, R7, 0x18 ;  /* 0x0000000708078211 */ /* 0x002fc800078ec0ff */
[----:B------:R-:W-:Y:S01]  /*0770*/  @!P0 LEA.HI R7, R0, R7, RZ, 0x1d ;  /* 0x0000000700078211 */ /* 0x000fe200078fe8ff */
[----:B0-----:R-:W-:-:S05]  /*0780*/  FADD R3, R2, R3 ;  /* 0x0000000302037221 */ /* 0x001fca0000000000 */
[----:B------:R-:W0:Y:S02]  /*0790*/  SHFL.DOWN PT, R4, R3, 0x4, 0x1f ;  /* 0x08801f0003047f89 */ /* 0x000e2400000e0000 */
[----:B0-----:R-:W-:-:S05]  /*07a0*/  FADD R4, R3, R4 ;  /* 0x0000000403047221 */ /* 0x001fca0000000000 */
[----:B------:R-:W0:Y:S02]  /*07b0*/  SHFL.DOWN PT, R5, R4, 0x2, 0x1f ;  /* 0x08401f0004057f89 */ /* 0x000e2400000e0000 */
[----:B0-----:R-:W-:-:S05]  /*07c0*/  FADD R5, R4, R5 ;  /* 0x0000000504057221 */ /* 0x001fca0000000000 */
[----:B------:R-:W0:Y:S02]  /*07d0*/  SHFL.DOWN PT, R6, R5, 0x1, 0x1f ;  /* 0x08201f0005067f89 */ /* 0x000e2400000e0000 */
[----:B0-----:R-:W-:-:S05]  /*07e0*/  FADD R6, R5, R6 ;  /* 0x0000000605067221 */ /* 0x001fca0000000000 */
[----:B------:R0:W-:Y:S01]  /*07f0*/  @!P0 STS [R7], R6 ;  /* 0x0000000607008388 */ /* 0x0001e20000000800 */
[----:B------:R-:W-:Y:S06]  /*0800*/  BAR.SYNC.DEFER_BLOCKING 0x0 ;  /* 0x0000000000007b1d */ /* 0x000fec0000010000 */
[----:B------:R-:W-:Y:S05]  /*0810*/  @P1 EXIT ;  /* 0x000000000000194d */ /* 0x000fea0003800000 */
[----:B------:R-:W1:Y:S01]  /*0820*/  S2UR UR5, SR_CgaCtaId ;  /* 0x00000000000579c3 */ /* 0x000e620000008800 */
[----:B------:R-:W-:Y:S01]  /*0830*/  UMOV UR4, 0x400 ;  /* 0x0000040000047882 */ /* 0x000fe20000000000 */
[----:B------:R-:W-:Y:S01]  /*0840*/  ISETP.NE.AND P0, PT, R0, RZ, PT ;  /* 0x000000ff0000720c */ /* 0x000fe20003f05270 */
[----:B-1----:R-:W-:-:S06]  /*0850*/  ULEA UR4, UR5, UR4, 0x18 ;  /* 0x0000000405047291 */ /* 0x002fcc000f8ec0ff */
[----:B------:R-:W-:-:S06]  /*0860*/  LEA R2, R0, UR4, 0x2 ;  /* 0x0000000400027c11 */ /* 0x000fcc000f8e10ff */
[----:B------:R-:W1:Y:S04]  /*0870*/  LDS R2, [R2] ;  /* 0x0000000002027984 */ /* 0x000e680000000800 */
[----:B-1----:R-:W1:Y:S02]  /*0880*/  SHFL.DOWN PT, R3, R2, 0x10, 0x1f ;  /* 0x0a001f0002037f89 */ /* 0x002e6400000e0000 */
[----:B-1----:R-:W-:-:S05]  /*0890*/  FADD R3, R2, R3 ;  /* 0x0000000302037221 */ /* 0x002fca0000000000 */
[----:B------:R-:W1:Y:S02]  /*08a0*/  SHFL.DOWN PT, R4, R3, 0x8, 0x1f ;  /* 0x09001f0003047f89 */ /* 0x000e6400000e0000 */
[----:B-1----:R-:W-:-:S05]  /*08b0*/  FADD R4, R3, R4 ;  /* 0x0000000403047221 */ /* 0x002fca0000000000 */
[----:B------:R-:W1:Y:S02]  /*08c0*/  SHFL.DOWN PT, R5, R4, 0x4, 0x1f ;  /* 0x08801f0004057f89 */ /* 0x000e6400000e0000 */
[----:B-1----:R-:W-:-:S05]  /*08d0*/  FADD R5, R4, R5 ;  /* 0x0000000504057221 */ /* 0x002fca0000000000 */
[----:B0-----:R-:W0:Y:S02]  /*08e0*/  SHFL.DOWN PT, R6, R5, 0x2, 0x1f ;  /* 0x08401f0005067f89 */ /* 0x001e2400000e0000 */
[----:B0-----:R-:W-:-:S05]  /*08f0*/  FADD R6, R5, R6 ;  /* 0x0000000605067221 */ /* 0x001fca0000000000 */
[----:B------:R0:W1:Y:S01]  /*0900*/  SHFL.DOWN PT, R7, R6, 0x1, 0x1f ;  /* 0x08201f0006077f89 */ /* 0x00006200000e0000 */
[----:B------:R-:W-:Y:S05]  /*0910*/  @P0 EXIT ;  /* 0x000000000000094d */ /* 0x000fea0003800000 */
[----:B------:R-:W2:Y:S01]  /*0920*/  LDC.64 R2, c[0x0][0x390] ;  /* 0x0000e400ff027b82 */ /* 0x000ea20000000a00 */
[----:B-1----:R-:W-:-:S05]  /*0930*/  FADD R7, R6, R7 ;  /* 0x0000000706077221 */ /* 0x002fca0000000000 */
[----:B--2---:R-:W-:Y:S01]  /*0940*/  REDG.E.ADD.F32.FTZ.RN.STRONG.GPU desc[UR6][R2.64], R7 ;  /* 0x00000007020079a6 */ /* 0x004fe2000c12f306 */
[----:B------:R-:W-:Y:S05]  /*0950*/  EXIT ;  /* 0x000000000000794d */ /* 0x000fea0003800000 */
.L_x_2:
[----:B------:R-:W-:-:S00]  /*0960*/  BRA `(.L_x_2) ;  /* 0xfffffffc00fc7947 */ /* 0x000fc0000383ffff */
[----:B------:R-:W-:-:S00]  /*0970*/  NOP ;  /* 0x0000000000007918 */ /* 0x000fc00000000000 */
        /* <DEDUP_REMOVED lines=8> */
.L_x_3:


//--------------------- .nv.shared._Z20cross_entropy_kernelPKfPKiPfi --------------------------
	.section	.nv.shared._Z20cross_entropy_kernelPKfPKiPfi,"aw",@nobits
	.sectionflags	@""
	.align	4
.nv.shared._Z20cross_entropy_kernelPKfPKiPfi:
	.zero		1056


//--------------------- .nv.shared.reserved.0     --------------------------
	.section	.nv.shared.reserved.0,"aw",@nobits
	.weak		__nv_reservedSMEM_offset_0_alias
	.size		__nv_reservedSMEM_offset_0_alias, 0, 64
	.other		__nv_reservedSMEM_offset_0_alias,@"STO_CUDA_RESERVED_SHARED STV_DEFAULT"
__nv_reservedSMEM_offset_0_alias:
	.zero		0
	.zero		64


//--------------------- .nv.constant0._Z20cross_entropy_kernelPKfPKiPfi --------------------------
	.section	.nv.constant0._Z20cross_entropy_kernelPKfPKiPfi,"a",@progbits
	.sectionflags	@""
	.align	4
.nv.constant0._Z20cross_entropy_kernelPKfPKiPfi:
	.zero		924


//--------------------- SYMBOLS --------------------------

	.type		.nv.reservedSmem.offset0,@object
	.size		.nv.reservedSmem.offset0,0x4
	.type		.nv.reservedSmem.cap,@object
	.size		.nv.reservedSmem.cap,0x4
